	.headerflags	@"EF_CUDA_TEXMODE_UNIFIED EF_CUDA_64BIT_ADDRESS EF_CUDA_ACCELERATORS EF_CUDA_SM90 EF_CUDA_VIRTUAL_SM(EF_CUDA_SM90)"
	.elftype	@"ET_EXEC"


//--------------------- .nv.info                  --------------------------
	.section	.nv.info,"",@"SHT_CUDA_INFO"
	.align	4


	//----- nvinfo : EIATTR_REGCOUNT
	.align		4
        /*0000*/ 	.byte	0x04, 0x2f
        /*0002*/ 	.short	(.L_3 - .L_2)
	.align		4
.L_2:
        /*0004*/ 	.word	index@(triton_poi_fused_cat_8)
        /*0008*/ 	.word	0x00000030


	//----- nvinfo : EIATTR_MIN_STACK_SIZE
	.align		4
.L_3:
        /*000c*/ 	.byte	0x04, 0x12
        /*000e*/ 	.short	(.L_5 - .L_4)
	.align		4
.L_4:
        /*0010*/ 	.word	index@(triton_poi_fused_cat_8)
        /*0014*/ 	.word	0x00000000


	//----- nvinfo : EIATTR_FRAME_SIZE
	.align		4
.L_5:
        /*0018*/ 	.byte	0x04, 0x11
        /*001a*/ 	.short	(.L_7 - .L_6)
	.align		4
.L_6:
        /*001c*/ 	.word	index@(triton_poi_fused_cat_8)
        /*0020*/ 	.word	0x00000000


	//----- nvinfo : EIATTR_MIN_STACK_SIZE
	.align		4
.L_7:
        /*0024*/ 	.byte	0x04, 0x12
        /*0026*/ 	.short	(.L_9 - .L_8)
	.align		4
.L_8:
        /*0028*/ 	.word	index@(triton_poi_fused_cat_8)
        /*002c*/ 	.word	0x00000000
.L_9:


//--------------------- .nv.info.triton_poi_fused_cat_8 --------------------------
	.section	.nv.info.triton_poi_fused_cat_8,"",@"SHT_CUDA_INFO"
	.sectionflags	@""
	.align	4


	//----- nvinfo : EIATTR_CUDA_API_VERSION
	.align		4
        /*0000*/ 	.byte	0x04, 0x37
        /*0002*/ 	.short	(.L_11 - .L_10)
.L_10:
        /*0004*/ 	.word	0x0000007c


	//----- nvinfo : EIATTR_KPARAM_INFO
	.align		4
.L_11:
        /*0008*/ 	.byte	0x04, 0x17
        /*000a*/ 	.short	(.L_13 - .L_12)
.L_12:
        /*000c*/ 	.word	0x00000000
        /*0010*/ 	.short	0x0015
        /*0012*/ 	.short	0x00a8
        /*0014*/ 	.byte	0x00, 0xf0, 0x11, 0x00


	//----- nvinfo : EIATTR_KPARAM_INFO
	.align		4
.L_13:
        /*0018*/ 	.byte	0x04, 0x17
        /*001a*/ 	.short	(.L_15 - .L_14)
.L_14:
        /*001c*/ 	.word	0x00000000
        /*0020*/ 	.short	0x0014
        /*0022*/ 	.short	0x00a0
        /*0024*/ 	.byte	0x00, 0xf4, 0x21, 0x00


	//----- nvinfo : EIATTR_KPARAM_INFO
	.align		4
.L_15:
        /*0028*/ 	.byte	0x04, 0x17
        /*002a*/ 	.short	(.L_17 - .L_16)
.L_16:
        /*002c*/ 	.word	0x00000000
        /*0030*/ 	.short	0x0013
        /*0032*/ 	.short	0x0098
        /*0034*/ 	.byte	0x00, 0xf4, 0x21, 0x00


	//----- nvinfo : EIATTR_KPARAM_INFO
	.align		4
.L_17:
        /*0038*/ 	.byte	0x04, 0x17
        /*003a*/ 	.short	(.L_19 - .L_18)
.L_18:
        /*003c*/ 	.word	0x00000000
        /*0040*/ 	.short	0x0012
        /*0042*/ 	.short	0x0090
        /*0044*/ 	.byte	0x00, 0xf4, 0x21, 0x00


	//----- nvinfo : EIATTR_KPARAM_INFO
	.align		4
.L_19:
        /*0048*/ 	.byte	0x04, 0x17
        /*004a*/ 	.short	(.L_21 - .L_20)
.L_20:
        /*004c*/ 	.word	0x00000000
        /*0050*/ 	.short	0x0011
        /*0052*/ 	.short	0x0088
        /*0054*/ 	.byte	0x00, 0xf4, 0x21, 0x00


	//----- nvinfo : EIATTR_KPARAM_INFO
	.align		4
.L_21:
        /*0058*/ 	.byte	0x04, 0x17
        /*005a*/ 	.short	(.L_23 - .L_22)
.L_22:
        /*005c*/ 	.word	0x00000000
        /*0060*/ 	.short	0x0010
        /*0062*/ 	.short	0x0080
        /*0064*/ 	.byte	0x00, 0xf4, 0x21, 0x00


	//----- nvinfo : EIATTR_KPARAM_INFO
	.align		4
.L_23:
        /*0068*/ 	.byte	0x04, 0x17
        /*006a*/ 	.short	(.L_25 - .L_24)
.L_24:
        /*006c*/ 	.word	0x00000000
        /*0070*/ 	.short	0x000f
        /*0072*/ 	.short	0x0078
        /*0074*/ 	.byte	0x00, 0xf4, 0x21, 0x00


	//----- nvinfo : EIATTR_KPARAM_INFO
	.align		4
.L_25:
        /*0078*/ 	.byte	0x04, 0x17
        /*007a*/ 	.short	(.L_27 - .L_26)
.L_26:
        /*007c*/ 	.word	0x00000000
        /*0080*/ 	.short	0x000e
        /*0082*/ 	.short	0x0070
        /*0084*/ 	.byte	0x00, 0xf4, 0x21, 0x00


	//----- nvinfo : EIATTR_KPARAM_INFO
	.align		4
.L_27:
        /*0088*/ 	.byte	0x04, 0x17
        /*008a*/ 	.short	(.L_29 - .L_28)
.L_28:
        /*008c*/ 	.word	0x00000000
        /*0090*/ 	.short	0x000d
        /*0092*/ 	.short	0x0068
        /*0094*/ 	.byte	0x00, 0xf4, 0x21, 0x00


	//----- nvinfo : EIATTR_KPARAM_INFO
	.align		4
.L_29:
        /*0098*/ 	.byte	0x04, 0x17
        /*009a*/ 	.short	(.L_31 - .L_30)
.L_30:
        /*009c*/ 	.word	0x00000000
        /*00a0*/ 	.short	0x000c
        /*00a2*/ 	.short	0x0060
        /*00a4*/ 	.byte	0x00, 0xf4, 0x21, 0x00


	//----- nvinfo : EIATTR_KPARAM_INFO
	.align		4
.L_31:
        /*00a8*/ 	.byte	0x04, 0x17
        /*00aa*/ 	.short	(.L_33 - .L_32)
.L_32:
        /*00ac*/ 	.word	0x00000000
        /*00b0*/ 	.short	0x000b
        /*00b2*/ 	.short	0x0058
        /*00b4*/ 	.byte	0x00, 0xf4, 0x21, 0x00


	//----- nvinfo : EIATTR_KPARAM_INFO
	.align		4
.L_33:
        /*00b8*/ 	.byte	0x04, 0x17
        /*00ba*/ 	.short	(.L_35 - .L_34)
.L_34:
        /*00bc*/ 	.word	0x00000000
        /*00c0*/ 	.short	0x000a
        /*00c2*/ 	.short	0x0050
        /*00c4*/ 	.byte	0x00, 0xf4, 0x21, 0x00


	//----- nvinfo : EIATTR_KPARAM_INFO
	.align		4
.L_35:
        /*00c8*/ 	.byte	0x04, 0x17
        /*00ca*/ 	.short	(.L_37 - .L_36)
.L_36:
        /*00cc*/ 	.word	0x00000000
        /*00d0*/ 	.short	0x0009
        /*00d2*/ 	.short	0x0048
        /*00d4*/ 	.byte	0x00, 0xf4, 0x21, 0x00


	//----- nvinfo : EIATTR_KPARAM_INFO
	.align		4
.L_37:
        /*00d8*/ 	.byte	0x04, 0x17
        /*00da*/ 	.short	(.L_39 - .L_38)
.L_38:
        /*00dc*/ 	.word	0x00000000
        /*00e0*/ 	.short	0x0008
        /*00e2*/ 	.short	0x0040
        /*00e4*/ 	.byte	0x00, 0xf4, 0x21, 0x00


	//----- nvinfo : EIATTR_KPARAM_INFO
	.align		4
.L_39:
        /*00e8*/ 	.byte	0x04, 0x17
        /*00ea*/ 	.short	(.L_41 - .L_40)
.L_40:
        /*00ec*/ 	.word	0x00000000
        /*00f0*/ 	.short	0x0007
        /*00f2*/ 	.short	0x0038
        /*00f4*/ 	.byte	0x00, 0xf4, 0x21, 0x00


	//----- nvinfo : EIATTR_KPARAM_INFO
	.align		4
.L_41:
        /*00f8*/ 	.byte	0x04, 0x17
        /*00fa*/ 	.short	(.L_43 - .L_42)
.L_42:
        /*00fc*/ 	.word	0x00000000
        /*0100*/ 	.short	0x0006
        /*0102*/ 	.short	0x0030
        /*0104*/ 	.byte	0x00, 0xf4, 0x21, 0x00


	//----- nvinfo : EIATTR_KPARAM_INFO
	.align		4
.L_43:
        /*0108*/ 	.byte	0x04, 0x17
        /*010a*/ 	.short	(.L_45 - .L_44)
.L_44:
        /*010c*/ 	.word	0x00000000
        /*0110*/ 	.short	0x0005
        /*0112*/ 	.short	0x0028
        /*0114*/ 	.byte	0x00, 0xf4, 0x21, 0x00


	//----- nvinfo : EIATTR_KPARAM_INFO
	.align		4
.L_45:
        /*0118*/ 	.byte	0x04, 0x17
        /*011a*/ 	.short	(.L_47 - .L_46)
.L_46:
        /*011c*/ 	.word	0x00000000
        /*0120*/ 	.short	0x0004
        /*0122*/ 	.short	0x0020
        /*0124*/ 	.byte	0x00, 0xf4, 0x21, 0x00


	//----- nvinfo : EIATTR_KPARAM_INFO
	.align		4
.L_47:
        /*0128*/ 	.byte	0x04, 0x17
        /*012a*/ 	.short	(.L_49 - .L_48)
.L_48:
        /*012c*/ 	.word	0x00000000
        /*0130*/ 	.short	0x0003
        /*0132*/ 	.short	0x0018
        /*0134*/ 	.byte	0x00, 0xf4, 0x21, 0x00


	//----- nvinfo : EIATTR_KPARAM_INFO
	.align		4
.L_49:
        /*0138*/ 	.byte	0x04, 0x17
        /*013a*/ 	.short	(.L_51 - .L_50)
.L_50:
        /*013c*/ 	.word	0x00000000
        /*0140*/ 	.short	0x0002
        /*0142*/ 	.short	0x0010
        /*0144*/ 	.byte	0x00, 0xf4, 0x21, 0x00


	//----- nvinfo : EIATTR_KPARAM_INFO
	.align		4
.L_51:
        /*0148*/ 	.byte	0x04, 0x17
        /*014a*/ 	.short	(.L_53 - .L_52)
.L_52:
        /*014c*/ 	.word	0x00000000
        /*0150*/ 	.short	0x0001
        /*0152*/ 	.short	0x0008
        /*0154*/ 	.byte	0x00, 0xf4, 0x21, 0x00


	//----- nvinfo : EIATTR_KPARAM_INFO
	.align		4
.L_53:
        /*0158*/ 	.byte	0x04, 0x17
        /*015a*/ 	.short	(.L_55 - .L_54)
.L_54:
        /*015c*/ 	.word	0x00000000
        /*0160*/ 	.short	0x0000
        /*0162*/ 	.short	0x0000
        /*0164*/ 	.byte	0x00, 0xf4, 0x21, 0x00


	//----- nvinfo : EIATTR_SPARSE_MMA_MASK
	.align		4
.L_55:
        /*0168*/ 	.byte	0x03, 0x50
        /*016a*/ 	.short	0x0000


	//----- nvinfo : EIATTR_MAXREG_COUNT
	.align		4
        /*016c*/ 	.byte	0x03, 0x1b
        /*016e*/ 	.short	0x00ff


	//----- nvinfo : EIATTR_EXIT_INSTR_OFFSETS
	.align		4
        /*0170*/ 	.byte	0x04, 0x1c
        /*0172*/ 	.short	(.L_57 - .L_56)


	//   ....[0]....
.L_56:
        /*0174*/ 	.word	0x000014b0


	//----- nvinfo : EIATTR_REQNTID
	.align		4
.L_57:
        /*0178*/ 	.byte	0x04, 0x10
        /*017a*/ 	.short	(.L_59 - .L_58)
.L_58:
        /*017c*/ 	.word	0x00000100
        /*0180*/ 	.word	0x00000001
        /*0184*/ 	.word	0x00000001


	//----- nvinfo : EIATTR_CBANK_PARAM_SIZE
	.align		4
.L_59:
        /*0188*/ 	.byte	0x03, 0x19
        /*018a*/ 	.short	0x00ac


	//----- nvinfo : EIATTR_PARAM_CBANK
	.align		4
        /*018c*/ 	.byte	0x04, 0x0a
        /*018e*/ 	.short	(.L_61 - .L_60)
	.align		4
.L_60:
        /*0190*/ 	.word	index@(.nv.constant0.triton_poi_fused_cat_8)
        /*0194*/ 	.short	0x0210
        /*0196*/ 	.short	0x00ac


	//----- nvinfo : EIATTR_SW_WAR
	.align		4
.L_61:
        /*0198*/ 	.byte	0x04, 0x36
        /*019a*/ 	.short	(.L_63 - .L_62)
.L_62:
        /*019c*/ 	.word	0x00000008
.L_63:


//--------------------- .nv.callgraph             --------------------------
	.section	.nv.callgraph,"",@"SHT_CUDA_CALLGRAPH"
	.align	4
	.sectionentsize	8
	.align		4
        /*0000*/ 	.word	0x00000000
	.align		4
        /*0004*/ 	.word	0xffffffff
	.align		4
        /*0008*/ 	.word	0x00000000
	.align		4
        /*000c*/ 	.word	0xfffffffe
	.align		4
        /*0010*/ 	.word	0x00000000
	.align		4
        /*0014*/ 	.word	0xfffffffd
	.align		4
        /*0018*/ 	.word	0x00000000
	.align		4
        /*001c*/ 	.word	0xfffffffc


//--------------------- .nv.constant4             --------------------------
	.section	.nv.constant4,"a",@progbits
	.align	8
	.align		8
.nv.constant4:
        /*0000*/ 	.dword	_$_str
	.align		8
        /*0008*/ 	.dword	_$_str_$_2


//--------------------- .text.triton_poi_fused_cat_8 --------------------------
	.section	.text.triton_poi_fused_cat_8,"ax",@progbits
	.align	128
        .global         triton_poi_fused_cat_8
        .type           triton_poi_fused_cat_8,@function
        .size           triton_poi_fused_cat_8,(.L_x_1 - triton_poi_fused_cat_8)
        .other          triton_poi_fused_cat_8,@"STO_CUDA_ENTRY STV_DEFAULT"
triton_poi_fused_cat_8:
.text.triton_poi_fused_cat_8:
[----:B------:R-:W-:Y:S01]  /*0000*/  LDC R1, c[0x0][0x28] ;  /* 0x00000a00ff017b82 */ /* 0x000fe20000000800 */
[----:B------:R-:W1:Y:S01]  /*0010*/  S2R R0, SR_TID.X ;  /* 0x0000000000007919 */ /* 0x000e620000002100 */
[----:B------:R-:W-:Y:S01]  /*0020*/  IMAD.MOV.U32 R26, RZ, RZ, RZ ;  /* 0x000000ffff1a7224 */ /* 0x000fe200078e00ff */
[----:B------:R-:W-:Y:S01]  /*0030*/  ULDC.64 UR4, c[0x0][0x208] ;  /* 0x0000820000047ab9 */ /* 0x000fe20000000a00 */
[----:B------:R-:W2:Y:S01]  /*0040*/  S2R R11, SR_CTAID.X ;  /* 0x00000000000b7919 */ /* 0x000ea20000002500 */
[----:B------:R-:W-:Y:S02]  /*0050*/  IMAD.MOV.U32 R30, RZ, RZ, RZ ;  /* 0x000000ffff1e7224 */ /* 0x000fe400078e00ff */
[----:B------:R-:W-:Y:S02]  /*0060*/  IMAD.MOV.U32 R34, RZ, RZ, RZ ;  /* 0x000000ffff227224 */ /* 0x000fe400078e00ff */
[----:B------:R-:W-:Y:S01]  /*0070*/  IMAD.MOV.U32 R41, RZ, RZ, RZ ;  /* 0x000000ffff297224 */ /* 0x000fe200078e00ff */
[----:B------:R-:W-:-:S02]  /*0080*/  CS2R R36, SRZ ;  /* 0x0000000000247805 */ /* 0x000fc4000001ff00 */
[----:B------:R-:W-:Y:S01]  /*0090*/  CS2R R38, SRZ ;  /* 0x0000000000267805 */ /* 0x000fe2000001ff00 */
[----:B------:R-:W-:Y:S01]  /*00a0*/  ULDC.64 UR6, c[0x0][0x260] ;  /* 0x0000980000067ab9 */ /* 0x000fe20000000a00 */
[----:B------:R-:W3:Y:S01]  /*00b0*/  LDC.64 R42, c[0x0][0x218] ;  /* 0x00008600ff2a7b82 */ /* 0x000ee20000000a00 */
[----:B------:R-:W-:-:S07]  /*00c0*/  ULDC.64 UR8, c[0x0][0x288] ;  /* 0x0000a20000087ab9 */ /* 0x000fce0000000a00 */
[----:B------:R-:W4:Y:S08]  /*00d0*/  LDC.64 R24, c[0x0][0x230] ;  /* 0x00008c00ff187b82 */ /* 0x000f300000000a00 */
[----:B------:R-:W5:Y:S01]  /*00e0*/  LDC.64 R20, c[0x0][0x228] ;  /* 0x00008a00ff147b82 */ /* 0x000f620000000a00 */
[----:B-1----:R-:W-:-:S05]  /*00f0*/  IMAD.SHL.U32 R0, R0, 0x2, RZ ;  /* 0x0000000200007824 */ /* 0x002fca00078e00ff */
[----:B------:R-:W-:Y:S02]  /*0100*/  LOP3.LUT R0, R0, 0x1fe, RZ, 0xc0, !PT ;  /* 0x000001fe00007812 */ /* 0x000fe400078ec0ff */
[----:B------:R-:W1:Y:S03]  /*0110*/  LDC.64 R28, c[0x0][0x258] ;  /* 0x00009600ff1c7b82 */ /* 0x000e660000000a00 */
[----:B--2---:R-:W-:-:S05]  /*0120*/  IMAD R0, R11, 0x200, R0 ;  /* 0x000002000b007824 */ /* 0x004fca00078e0200 */
[----:B------:R-:W-:-:S04]  /*0130*/  SHF.R.S32.HI R3, RZ, 0x1f, R0 ;  /* 0x0000001fff037819 */ /* 0x000fc80000011400 */
[----:B------:R-:W-:Y:S02]  /*0140*/  LEA.HI R8, R3, R0, RZ, 0xc ;  /* 0x0000000003087211 */ /* 0x000fe400078f60ff */
[----:B------:R-:W2:Y:S02]  /*0150*/  LDC.64 R2, c[0x0][0x220] ;  /* 0x00008800ff027b82 */ /* 0x000ea40000000a00 */
[----:B------:R-:W-:-:S05]  /*0160*/  SHF.R.S32.HI R45, RZ, 0xc, R8 ;  /* 0x0000000cff2d7819 */ /* 0x000fca0000011408 */
[----:B------:R-:W-:-:S05]  /*0170*/  IMAD.HI R4, R45, 0x66666667, RZ ;  /* 0x666666672d047827 */ /* 0x000fca00078e02ff */
[----:B------:R-:W-:-:S04]  /*0180*/  SHF.R.U32.HI R5, RZ, 0x1f, R4 ;  /* 0x0000001fff057819 */ /* 0x000fc80000011604 */
[----:B------:R-:W-:-:S05]  /*0190*/  LEA.HI.SX32 R4, R4, R5, 0x19 ;  /* 0x0000000504047211 */ /* 0x000fca00078fcaff */
[----:B------:R-:W-:Y:S02]  /*01a0*/  IMAD R45, R4, -0x140, R45 ;  /* 0xfffffec0042d7824 */ /* 0x000fe400078e022d */
[----:B------:R-:W1:Y:S02]  /*01b0*/  LDC.64 R4, c[0x0][0x248] ;  /* 0x00009200ff047b82 */ /* 0x000e640000000a00 */
[C---:B--2---:R-:W-:Y:S01]  /*01c0*/  IMAD.WIDE R2, R45.reuse, 0x4, R2 ;  /* 0x000000042d027825 */ /* 0x044fe200078e0202 */
[----:B------:R-:W-:-:S13]  /*01d0*/  ISETP.GE.AND P0, PT, R45, 0x60, PT ;  /* 0x000000602d00780c */ /* 0x000fda0003f06270 */
[----:B------:R-:W2:Y:S01]  /*01e0*/  @!P0 LDG.E.EL R26, desc[UR4][R2.64] ;  /* 0x00000004021a8981 */ /* 0x000ea2000c2e1900 */
[----:B------:R-:W-:-:S03]  /*01f0*/  VIADD R6, R45, 0xffffffa0 ;  /* 0xffffffa02d067836 */ /* 0x000fc60000000000 */
[----:B------:R3:W2:Y:S02]  /*0200*/  @!P0 LDG.E.EL R30, desc[UR4][R2.64] ;  /* 0x00000004021e8981 */ /* 0x0006a4000c2e1900 */
[----:B------:R-:W-:Y:S01]  /*0210*/  ISETP.GE.U32.AND P1, PT, R6, 0x40, PT ;  /* 0x000000400600780c */ /* 0x000fe20003f26070 */
[C---:B01----:R-:W-:Y:S01]  /*0220*/  IMAD.WIDE R4, R45.reuse, 0x4, R4 ;  /* 0x000000042d047825 */ /* 0x043fe200078e0204 */
[----:B------:R-:W3:Y:S11]  /*0230*/  LDC.64 R6, c[0x0][0x270] ;  /* 0x00009c00ff067b82 */ /* 0x000ef60000000a00 */
[----:B------:R-:W2:Y:S04]  /*0240*/  @!P1 LDG.E.EL R34, desc[UR4][R4.64+-0x180] ;  /* 0xfffe800404229981 */ /* 0x000ea8000c2e1900 */
[----:B------:R0:W2:Y:S01]  /*0250*/  @!P1 LDG.E.EL R41, desc[UR4][R4.64+-0x180] ;  /* 0xfffe800404299981 */ /* 0x0000a2000c2e1900 */
[----:B------:R-:W-:-:S05]  /*0260*/  VIADD R9, R45, 0xffffff60 ;  /* 0xffffff602d097836 */ /* 0x000fca0000000000 */
[----:B------:R-:W-:Y:S01]  /*0270*/  ISETP.GE.U32.AND P3, PT, R9, 0x60, PT ;  /* 0x000000600900780c */ /* 0x000fe20003f66070 */
[C---:B---3--:R-:W-:Y:S02]  /*0280*/  IMAD.WIDE R2, R45.reuse, 0x4, R6 ;  /* 0x000000042d027825 */ /* 0x048fe400078e0206 */
[----:B------:R-:W0:Y:S10]  /*0290*/  LDC.64 R6, c[0x0][0x298] ;  /* 0x0000a600ff067b82 */ /* 0x000e340000000a00 */
[----:B------:R-:W3:Y:S04]  /*02a0*/  @!P3 LDG.E.EL R36, desc[UR4][R2.64+-0x280] ;  /* 0xfffd80040224b981 */ /* 0x000ee8000c2e1900 */
[----:B------:R1:W3:Y:S01]  /*02b0*/  @!P3 LDG.E.EL R39, desc[UR4][R2.64+-0x280] ;  /* 0xfffd80040227b981 */ /* 0x0002e2000c2e1900 */
[C---:B------:R-:W-:Y:S01]  /*02c0*/  ISETP.GT.AND P2, PT, R45.reuse, 0xff, PT ;  /* 0x000000ff2d00780c */ /* 0x040fe20003f44270 */
[----:B0-----:R-:W-:-:S12]  /*02d0*/  IMAD.WIDE R4, R45, 0x4, R6 ;  /* 0x000000042d047825 */ /* 0x001fd800078e0206 */
[----:B------:R-:W3:Y:S04]  /*02e0*/  @P2 LDG.E.EL R37, desc[UR4][R4.64+-0x400] ;  /* 0xfffc000404252981 */ /* 0x000ee8000c2e1900 */
[----:B------:R0:W3:Y:S01]  /*02f0*/  @P2 LDG.E.EL R38, desc[UR4][R4.64+-0x400] ;  /* 0xfffc000404262981 */ /* 0x0000e2000c2e1900 */
[----:B------:R-:W-:Y:S01]  /*0300*/  SHF.R.S32.HI R7, RZ, 0x16, R11 ;  /* 0x00000016ff077819 */ /* 0x000fe2000001140b */
[----:B------:R-:W-:Y:S01]  /*0310*/  IMAD.HI R9, R0, 0x66666667, RZ ;  /* 0x6666666700097827 */ /* 0x000fe200078e02ff */
[----:B-1----:R-:W-:Y:S02]  /*0320*/  LOP3.LUT R3, R8, 0xfffff000, RZ, 0xc0, !PT ;  /* 0xfffff00008037812 */ /* 0x002fe400078ec0ff */
[----:B------:R-:W-:Y:S01]  /*0330*/  SGXT R7, R7, 0x1 ;  /* 0x000000010707781a */ /* 0x000fe20000000200 */
[C---:B------:R-:W-:Y:S01]  /*0340*/  VIADD R6, R0.reuse, 0x1 ;  /* 0x0000000100067836 */ /* 0x040fe20000000000 */
[----:B------:R-:W-:Y:S01]  /*0350*/  SHF.R.U32.HI R2, RZ, 0x1f, R9 ;  /* 0x0000001fff027819 */ /* 0x000fe20000011609 */
[----:B------:R-:W-:-:S03]  /*0360*/  IMAD.IADD R3, R0, 0x1, -R3 ;  /* 0x0000000100037824 */ /* 0x000fc600078e0a03 */
[----:B------:R-:W-:Y:S02]  /*0370*/  LEA.HI R7, R7, R6, RZ, 0xc ;  /* 0x0000000607077211 */ /* 0x000fe400078f60ff */
[----:B------:R-:W-:Y:S02]  /*0380*/  LEA.HI.SX32 R2, R9, R2, 0xd ;  /* 0x0000000209027211 */ /* 0x000fe400078f6aff */
[----:B------:R-:W-:-:S03]  /*0390*/  LOP3.LUT R7, R7, 0xfffff000, RZ, 0xc0, !PT ;  /* 0xfffff00007077812 */ /* 0x000fc600078ec0ff */
[C---:B------:R-:W-:Y:S02]  /*03a0*/  IMAD R14, R2.reuse, 0x60000, RZ ;  /* 0x00060000020e7824 */ /* 0x040fe400078e02ff */
[----:B------:R-:W-:Y:S02]  /*03b0*/  IMAD.SHL.U32 R2, R2, 0x40000, RZ ;  /* 0x0004000002027824 */ /* 0x000fe400078e00ff */
[----:B------:R-:W-:Y:S02]  /*03c0*/  IMAD.IADD R7, R6, 0x1, -R7 ;  /* 0x0000000106077824 */ /* 0x000fe400078e0a07 */
[--C-:B0-----:R-:W-:Y:S02]  /*03d0*/  IMAD R4, R3, 0x40, R2.reuse ;  /* 0x0000004003047824 */ /* 0x101fe400078e0202 */
[----:B------:R-:W-:Y:S02]  /*03e0*/  IMAD R2, R7, 0x40, R2 ;  /* 0x0000004007027824 */ /* 0x000fe400078e0202 */
[--C-:B------:R-:W-:Y:S01]  /*03f0*/  IMAD R10, R3, 0x60, R14.reuse ;  /* 0x00000060030a7824 */ /* 0x100fe200078e020e */
[----:B------:R-:W-:Y:S01]  /*0400*/  SHF.R.S32.HI R3, RZ, 0x1f, R45 ;  /* 0x0000001fff037819 */ /* 0x000fe2000001142d */
[----:B------:R-:W-:Y:S01]  /*0410*/  IMAD R14, R7, 0x60, R14 ;  /* 0x00000060070e7824 */ /* 0x000fe200078e020e */
[----:B------:R-:W-:-:S02]  /*0420*/  IADD3 R11, P5, R45, R2, RZ ;  /* 0x000000022d0b7210 */ /* 0x000fc40007fbe0ff */
[----:B------:R-:W-:Y:S02]  /*0430*/  IADD3 R9, P6, R45, R4, RZ ;  /* 0x000000042d097210 */ /* 0x000fe40007fde0ff */
[----:B------:R-:W-:Y:S02]  /*0440*/  IADD3 R5, P4, R45, R10, RZ ;  /* 0x0000000a2d057210 */ /* 0x000fe40007f9e0ff */
[-C--:B------:R-:W-:Y:S02]  /*0450*/  LEA.HI.X.SX32 R8, R2, R3.reuse, 0x1, P5 ;  /* 0x0000000302087211 */ /* 0x080fe400028f0eff */
[-C--:B------:R-:W-:Y:S02]  /*0460*/  LEA.HI.X.SX32 R16, R4, R3.reuse, 0x1, P6 ;  /* 0x0000000304107211 */ /* 0x080fe400030f0eff */
[----:B------:R-:W-:Y:S02]  /*0470*/  LEA.HI.X.SX32 R2, R10, R3, 0x1, P4 ;  /* 0x000000030a027211 */ /* 0x000fe400020f0eff */
[----:B------:R-:W-:-:S02]  /*0480*/  IADD3 R4, P6, R45, R14, RZ ;  /* 0x0000000e2d047210 */ /* 0x000fc40007fde0ff */
[C---:B------:R-:W-:Y:S02]  /*0490*/  LEA R12, P4, R5.reuse, UR6, 0x2 ;  /* 0x00000006050c7c11 */ /* 0x040fe4000f8810ff */
[----:B------:R-:W-:Y:S02]  /*04a0*/  LEA.HI.X.SX32 R3, R14, R3, 0x1, P6 ;  /* 0x000000030e037211 */ /* 0x000fe400030f0eff */
[C---:B------:R-:W-:Y:S02]  /*04b0*/  LEA R6, P5, R4.reuse, UR6, 0x2 ;  /* 0x0000000604067c11 */ /* 0x040fe4000f8a10ff */
[----:B------:R-:W-:Y:S02]  /*04c0*/  LEA.HI.X R13, R5, UR7, R2, 0x2, P4 ;  /* 0x00000007050d7c11 */ /* 0x000fe4000a0f1402 */
[C---:B------:R-:W-:Y:S01]  /*04d0*/  SHF.L.U64.HI R5, R9.reuse, 0x2, R16 ;  /* 0x0000000209057819 */ /* 0x040fe20000010210 */
[----:B------:R-:W-:Y:S01]  /*04e0*/  IMAD.SHL.U32 R9, R9, 0x4, RZ ;  /* 0x0000000409097824 */ /* 0x000fe200078e00ff */
[----:B------:R-:W-:Y:S01]  /*04f0*/  LEA.HI.X R7, R4, UR7, R3, 0x2, P5 ;  /* 0x0000000704077c11 */ /* 0x000fe2000a8f1403 */
[----:B------:R-:W-:Y:S01]  /*0500*/  ULDC.64 UR6, c[0x0][0x238] ;  /* 0x00008e0000067ab9 */ /* 0x000fe20000000a00 */
[----:B------:R-:W0:Y:S01]  /*0510*/  LDC.64 R16, c[0x0][0x210] ;  /* 0x00008400ff107b82 */ /* 0x000e220000000a00 */
[----:B------:R-:W-:Y:S01]  /*0520*/  IMAD.MOV.U32 R4, RZ, RZ, RZ ;  /* 0x000000ffff047224 */ /* 0x000fe200078e00ff */
[----:B------:R-:W-:-:S02]  /*0530*/  IADD3 R18, P4, R9, UR6, RZ ;  /* 0x0000000609127c10 */ /* 0x000fc4000ff9e0ff */
[----:B------:R-:W-:Y:S02]  /*0540*/  CS2R R2, SRZ ;  /* 0x0000000000027805 */ /* 0x000fe4000001ff00 */
[----:B------:R-:W-:Y:S02]  /*0550*/  IADD3.X R19, R5, UR7, RZ, P4, !PT ;  /* 0x0000000705137c10 */ /* 0x000fe4000a7fe4ff */
[C---:B------:R-:W-:Y:S01]  /*0560*/  SHF.L.U64.HI R15, R11.reuse, 0x2, R8 ;  /* 0x000000020b0f7819 */ /* 0x040fe20000010208 */
[----:B------:R-:W-:Y:S01]  /*0570*/  IMAD.SHL.U32 R11, R11, 0x4, RZ ;  /* 0x000000040b0b7824 */ /* 0x000fe200078e00ff */
[----:B------:R-:W3:Y:S04]  /*0580*/  @!P3 LDG.E.EL R2, desc[UR4][R12.64+-0x280] ;  /* 0xfffd80040c02b981 */ /* 0x000ee8000c2e1900 */
[----:B------:R1:W3:Y:S01]  /*0590*/  @!P1 LDG.E.EL R4, desc[UR4][R18.64+-0x180] ;  /* 0xfffe800412049981 */ /* 0x0002e2000c2e1900 */
[----:B------:R-:W-:-:S02]  /*05a0*/  IADD3 R8, P5, R9, UR8, RZ ;  /* 0x0000000809087c10 */ /* 0x000fc4000ffbe0ff */
[----:B------:R-:W-:Y:S01]  /*05b0*/  IADD3 R22, P4, R11, UR6, RZ ;  /* 0x000000060b167c10 */ /* 0x000fe2000ff9e0ff */
[C---:B------:R-:W-:Y:S01]  /*05c0*/  IMAD.IADD R33, R45.reuse, 0x1, R10 ;  /* 0x000000012d217824 */ /* 0x040fe200078e020a */
[----:B------:R4:W3:Y:S01]  /*05d0*/  @!P3 LDG.E.EL R3, desc[UR4][R6.64+-0x280] ;  /* 0xfffd80040603b981 */ /* 0x0008e2000c2e1900 */
[----:B-1----:R-:W1:Y:S01]  /*05e0*/  LDC.64 R18, c[0x0][0x240] ;  /* 0x00009000ff127b82 */ /* 0x002e620000000a00 */
[----:B------:R-:W-:Y:S01]  /*05f0*/  IADD3.X R9, R5, UR9, RZ, P5, !PT ;  /* 0x0000000905097c10 */ /* 0x000fe2000affe4ff */
[----:B------:R-:W-:Y:S01]  /*0600*/  IMAD.MOV.U32 R5, RZ, RZ, RZ ;  /* 0x000000ffff057224 */ /* 0x000fe200078e00ff */
[----:B------:R-:W-:Y:S02]  /*0610*/  IADD3.X R23, R15, UR7, RZ, P4, !PT ;  /* 0x000000070f177c10 */ /* 0x000fe4000a7fe4ff */
[----:B------:R-:W-:Y:S01]  /*0620*/  IADD3 R12, P4, R11, UR8, RZ ;  /* 0x000000080b0c7c10 */ /* 0x000fe2000ff9e0ff */
[----:B------:R-:W-:Y:S01]  /*0630*/  IMAD.IADD R11, R45, 0x1, R14 ;  /* 0x000000012d0b7824 */ /* 0x000fe200078e020e */
[----:B----4-:R-:W-:Y:S01]  /*0640*/  CS2R R6, SRZ ;  /* 0x0000000000067805 */ /* 0x010fe2000001ff00 */
[----:B------:R4:W3:Y:S01]  /*0650*/  @P2 LDG.E.EL R5, desc[UR4][R8.64+-0x400] ;  /* 0xfffc000408052981 */ /* 0x0008e2000c2e1900 */
[----:B0-----:R-:W-:-:S04]  /*0660*/  IMAD.WIDE R32, R33, 0x4, R16 ;  /* 0x0000000421207825 */ /* 0x001fc800078e0210 */
[----:B------:R-:W-:Y:S01]  /*0670*/  IMAD.WIDE R16, R11, 0x4, R16 ;  /* 0x000000040b107825 */ /* 0x000fe200078e0210 */
[----:B------:R-:W-:Y:S01]  /*0680*/  CS2R R10, SRZ ;  /* 0x00000000000a7805 */ /* 0x000fe2000001ff00 */
[----:B------:R0:W3:Y:S01]  /*0690*/  @!P1 LDG.E.EL R6, desc[UR4][R22.64+-0x180] ;  /* 0xfffe800416069981 */ /* 0x0000e2000c2e1900 */
[----:B----4-:R-:W-:Y:S01]  /*06a0*/  CS2R R8, SRZ ;  /* 0x0000000000087805 */ /* 0x010fe2000001ff00 */
[----:B------:R-:W-:-:S05]  /*06b0*/  IMAD.WIDE R42, R45, 0x4, R42 ;  /* 0x000000042d2a7825 */ /* 0x000fca00078e022a */
[----:B------:R4:W3:Y:S01]  /*06c0*/  @!P0 LDG.E.EL R9, desc[UR4][R16.64] ;  /* 0x0000000410098981 */ /* 0x0008e2000c2e1900 */
[----:B0-----:R-:W0:Y:S03]  /*06d0*/  LDC.64 R22, c[0x0][0x250] ;  /* 0x00009400ff167b82 */ /* 0x001e260000000a00 */
[----:B------:R-:W3:Y:S04]  /*06e0*/  @!P0 LDG.E.EL R10, desc[UR4][R42.64] ;  /* 0x000000042a0a8981 */ /* 0x000ee8000c2e1900 */
[----:B------:R1:W3:Y:S01]  /*06f0*/  @!P0 LDG.E.EL R11, desc[UR4][R42.64] ;  /* 0x000000042a0b8981 */ /* 0x0002e2000c2e1900 */
[----:B----4-:R-:W-:Y:S02]  /*0700*/  CS2R R16, SRZ ;  /* 0x0000000000107805 */ /* 0x010fe4000001ff00 */
[----:B------:R-:W-:-:S02]  /*0710*/  IADD3.X R13, R15, UR9, RZ, P4, !PT ;  /* 0x000000090f0d7c10 */ /* 0x000fc4000a7fe4ff */
[----:B------:R-:W-:Y:S01]  /*0720*/  CS2R R14, SRZ ;  /* 0x00000000000e7805 */ /* 0x000fe2000001ff00 */
[C---:B------:R-:W-:Y:S01]  /*0730*/  IMAD.WIDE R24, R45.reuse, 0x4, R24 ;  /* 0x000000042d187825 */ /* 0x040fe200078e0218 */
[----:B------:R4:W3:Y:S03]  /*0740*/  @!P0 LDG.E.EL R8, desc[UR4][R32.64] ;  /* 0x0000000420088981 */ /* 0x0008e6000c2e1900 */
[C---:B-1----:R-:W-:Y:S01]  /*0750*/  IMAD.WIDE R42, R45.reuse, 0x4, R18 ;  /* 0x000000042d2a7825 */ /* 0x042fe200078e0212 */
[----:B------:R-:W3:Y:S04]  /*0760*/  @!P0 LDG.E.EL R14, desc[UR4][R24.64] ;  /* 0x00000004180e8981 */ /* 0x000ee8000c2e1900 */
[----:B------:R-:W3:Y:S01]  /*0770*/  @!P1 LDG.E.EL R16, desc[UR4][R42.64+-0x180] ;  /* 0xfffe80042a109981 */ /* 0x000ee2000c2e1900 */
[----:B-----5:R-:W-:Y:S01]  /*0780*/  IMAD.WIDE R20, R45, 0x4, R20 ;  /* 0x000000042d147825 */ /* 0x020fe200078e0214 */
[----:B----4-:R-:W1:Y:S02]  /*0790*/  LDC.64 R32, c[0x0][0x268] ;  /* 0x00009a00ff207b82 */ /* 0x010e640000000a00 */
[----:B------:R4:W5:Y:S04]  /*07a0*/  @!P1 LDG.E.EL R17, desc[UR4][R42.64+-0x180] ;  /* 0xfffe80042a119981 */ /* 0x000968000c2e1900 */
[----:B------:R0:W5:Y:S04]  /*07b0*/  @!P0 LDG.E.EL R15, desc[UR4][R24.64] ;  /* 0x00000004180f8981 */ /* 0x000168000c2e1900 */
[----:B------:R0:W5:Y:S01]  /*07c0*/  @P2 LDG.E.EL R7, desc[UR4][R12.64+-0x400] ;  /* 0xfffc00040c072981 */ /* 0x000162000c2e1900 */
[----:B----4-:R-:W4:Y:S08]  /*07d0*/  LDC.64 R42, c[0x0][0x278] ;  /* 0x00009e00ff2a7b82 */ /* 0x010f300000000a00 */
[----:B0-----:R-:W0:Y:S01]  /*07e0*/  LDC.64 R24, c[0x0][0x280] ;  /* 0x0000a000ff187b82 */ /* 0x001e220000000a00 */
[----:B------:R-:W-:-:S02]  /*07f0*/  CS2R R12, SRZ ;  /* 0x00000000000c7805 */ /* 0x000fc4000001ff00 */
[----:B------:R-:W-:Y:S01]  /*0800*/  CS2R R18, SRZ ;  /* 0x0000000000127805 */ /* 0x000fe2000001ff00 */
[----:B------:R-:W-:-:S03]  /*0810*/  IMAD.WIDE R22, R45, 0x4, R22 ;  /* 0x000000042d167825 */ /* 0x000fc600078e0216 */
[----:B------:R-:W5:Y:S01]  /*0820*/  @!P0 LDG.E.EL R12, desc[UR4][R20.64] ;  /* 0x00000004140c8981 */ /* 0x000f62000c2e1900 */
[----:B------:R-:W-:-:S03]  /*0830*/  IMAD.WIDE R28, R45, 0x4, R28 ;  /* 0x000000042d1c7825 */ /* 0x000fc600078e021c */
[----:B------:R1:W5:Y:S04]  /*0840*/  @!P0 LDG.E.EL R13, desc[UR4][R20.64] ;  /* 0x00000004140d8981 */ /* 0x000368000c2e1900 */
[----:B------:R-:W5:Y:S04]  /*0850*/  @!P1 LDG.E.EL R18, desc[UR4][R22.64+-0x180] ;  /* 0xfffe800416129981 */ /* 0x000f68000c2e1900 */
[----:B------:R2:W5:Y:S01]  /*0860*/  @!P1 LDG.E.EL R19, desc[UR4][R22.64+-0x180] ;  /* 0xfffe800416139981 */ /* 0x000562000c2e1900 */
[----:B-1----:R-:W-:Y:S01]  /*0870*/  CS2R R20, SRZ ;  /* 0x0000000000147805 */ /* 0x002fe2000001ff00 */
[----:B----4-:R-:W-:-:S05]  /*0880*/  IMAD.WIDE R42, R45, 0x4, R42 ;  /* 0x000000042d2a7825 */ /* 0x010fca00078e022a */
[----:B------:R-:W4:Y:S01]  /*0890*/  @!P1 LDG.E.EL R20, desc[UR4][R28.64+-0x180] ;  /* 0xfffe80041c149981 */ /* 0x000f22000c2e1900 */
[----:B--2---:R-:W1:Y:S03]  /*08a0*/  LDC.64 R22, c[0x0][0x290] ;  /* 0x0000a400ff167b82 */ /* 0x004e660000000a00 */
[----:B------:R2:W4:Y:S01]  /*08b0*/  @!P1 LDG.E.EL R21, desc[UR4][R28.64+-0x180] ;  /* 0xfffe80041c159981 */ /* 0x000522000c2e1900 */
[----:B0-----:R-:W-:Y:S01]  /*08c0*/  IMAD.WIDE R24, R45, 0x4, R24 ;  /* 0x000000042d187825 */ /* 0x001fe200078e0218 */
[----:B--2---:R-:W-:-:S06]  /*08d0*/  CS2R R28, SRZ ;  /* 0x00000000001c7805 */ /* 0x004fcc000001ff00 */
[----:B------:R-:W2:Y:S04]  /*08e0*/  @!P3 LDG.E.EL R28, desc[UR4][R42.64+-0x280] ;  /* 0xfffd80042a1cb981 */ /* 0x000ea8000c2e1900 */
[----:B------:R0:W2:Y:S01]  /*08f0*/  @!P3 LDG.E.EL R29, desc[UR4][R42.64+-0x280] ;  /* 0xfffd80042a1db981 */ /* 0x0000a2000c2e1900 */
[----:B------:R-:W-:-:S05]  /*0900*/  SEL R35, R26, RZ, !P0 ;  /* 0x000000ff1a237207 */ /* 0x000fca0004000000 */
[----:B------:R-:W-:-:S06]  /*0910*/  FADD R35, R35, 9.9999997473787516356e-06 ;  /* 0x3727c5ac23237421 */ /* 0x000fcc0000000000 */
[----:B------:R-:W1:Y:S01]  /*0920*/  MUFU.SQRT R35, R35 ;  /* 0x0000002300237308 */ /* 0x000e620000002000 */
[----:B------:R-:W-:-:S05]  /*0930*/  SEL R30, R30, RZ, !P0 ;  /* 0x000000ff1e1e7207 */ /* 0x000fca0004000000 */
[----:B------:R-:W-:Y:S01]  /*0940*/  FADD R44, R30, 9.9999997473787516356e-06 ;  /* 0x3727c5ac1e2c7421 */ /* 0x000fe20000000000 */
[----:B------:R-:W-:Y:S02]  /*0950*/  CS2R R30, SRZ ;  /* 0x00000000001e7805 */ /* 0x000fe4000001ff00 */
[----:B0-----:R-:W-:Y:S02]  /*0960*/  SEL R42, R34, RZ, !P1 ;  /* 0x000000ff222a7207 */ /* 0x001fe40004800000 */
[C---:B-1----:R-:W-:Y:S02]  /*0970*/  FSETP.GT.AND P5, PT, R35.reuse, 8.50705917302346158658e+37, PT ;  /* 0x7e8000002300780b */ /* 0x042fe40003fa4000 */
[----:B------:R-:W4:Y:S01]  /*0980*/  @!P3 LDG.E.EL R30, desc[UR4][R24.64+-0x280] ;  /* 0xfffd8004181eb981 */ /* 0x000f22000c2e1900 */
[----:B------:R-:W-:Y:S01]  /*0990*/  FSETP.GEU.AND P4, PT, R35, 1.175494350822287508e-38, PT ;  /* 0x008000002300780b */ /* 0x000fe20003f8e000 */
[----:B------:R-:W0:Y:S02]  /*09a0*/  MUFU.SQRT R44, R44 ;  /* 0x0000002c002c7308 */ /* 0x000e240000002000 */
[----:B------:R1:W4:Y:S01]  /*09b0*/  @!P3 LDG.E.EL R31, desc[UR4][R24.64+-0x280] ;  /* 0xfffd8004181fb981 */ /* 0x000322000c2e1900 */
[----:B------:R-:W-:Y:S01]  /*09c0*/  CS2R R26, SRZ ;  /* 0x00000000001a7805 */ /* 0x000fe2000001ff00 */
[----:B------:R-:W-:Y:S01]  /*09d0*/  IMAD.WIDE R32, R45, 0x4, R32 ;  /* 0x000000042d207825 */ /* 0x000fe200078e0220 */
[----:B------:R-:W-:-:S04]  /*09e0*/  SEL R41, R41, RZ, !P1 ;  /* 0x000000ff29297207 */ /* 0x000fc80004800000 */
[----:B------:R-:W4:Y:S01]  /*09f0*/  @!P3 LDG.E.EL R26, desc[UR4][R32.64+-0x280] ;  /* 0xfffd8004201ab981 */ /* 0x000f22000c2e1900 */
[----:B------:R-:W-:Y:S01]  /*0a00*/  @P5 FMUL R35, R35, 0.25 ;  /* 0x3e80000023235820 */ /* 0x000fe20000400000 */
[----:B-1----:R-:W-:Y:S02]  /*0a10*/  FADD R24, R42, 9.9999997473787516356e-06 ;  /* 0x3727c5ac2a187421 */ /* 0x002fe40000000000 */
[----:B------:R1:W4:Y:S01]  /*0a20*/  @!P3 LDG.E.EL R27, desc[UR4][R32.64+-0x280] ;  /* 0xfffd8004201bb981 */ /* 0x000322000c2e1900 */
[----:B------:R-:W-:-:S03]  /*0a30*/  @!P4 FMUL R35, R35, 16777216 ;  /* 0x4b8000002323c820 */ /* 0x000fc60000400000 */
[----:B------:R-:W0:Y:S01]  /*0a40*/  MUFU.SQRT R24, R24 ;  /* 0x0000001800187308 */ /* 0x000e220000002000 */
[----:B------:R-:W-:-:S04]  /*0a50*/  IMAD.WIDE R22, R45, 0x4, R22 ;  /* 0x000000042d167825 */ /* 0x000fc800078e0216 */
[----:B------:R-:W-:Y:S01]  /*0a60*/  FADD R41, R41, 9.9999997473787516356e-06 ;  /* 0x3727c5ac29297421 */ /* 0x000fe20000000000 */
[----:B-1----:R-:W-:Y:S01]  /*0a70*/  CS2R R32, SRZ ;  /* 0x0000000000207805 */ /* 0x002fe2000001ff00 */
[----:B------:R-:W-:Y:S01]  /*0a80*/  IMAD.MOV.U32 R40, RZ, RZ, 0x3e800000 ;  /* 0x3e800000ff287424 */ /* 0x000fe200078e00ff */
[----:B------:R-:W1:Y:S01]  /*0a90*/  MUFU.RCP R35, R35 ;  /* 0x0000002300237308 */ /* 0x000e620000001000 */
[----:B0-----:R-:W-:-:S03]  /*0aa0*/  FSETP.GT.AND P6, PT, R44, 8.50705917302346158658e+37, PT ;  /* 0x7e8000002c00780b */ /* 0x001fc60003fc4000 */
[----:B------:R-:W4:Y:S01]  /*0ab0*/  @P2 LDG.E.EL R32, desc[UR4][R22.64+-0x400] ;  /* 0xfffc000416202981 */ /* 0x000f22000c2e1900 */
[----:B------:R-:W-:-:S03]  /*0ac0*/  FSEL R34, R40, 1, P5 ;  /* 0x3f80000028227808 */ /* 0x000fc60002800000 */
[----:B------:R0:W4:Y:S01]  /*0ad0*/  @P2 LDG.E.EL R33, desc[UR4][R22.64+-0x400] ;  /* 0xfffc000416212981 */ /* 0x000122000c2e1900 */
[----:B------:R-:W-:Y:S01]  /*0ae0*/  FSETP.GEU.AND P5, PT, R44, 1.175494350822287508e-38, PT ;  /* 0x008000002c00780b */ /* 0x000fe20003fae000 */
[----:B------:R-:W-:Y:S01]  /*0af0*/  @!P4 FMUL R34, R34, 16777216 ;  /* 0x4b8000002222c820 */ /* 0x000fe20000400000 */
[----:B------:R-:W-:Y:S01]  /*0b00*/  FSETP.GT.AND P4, PT, R24, 8.50705917302346158658e+37, PT ;  /* 0x7e8000001800780b */ /* 0x000fe20003f84000 */
[----:B0-----:R-:W0:Y:S02]  /*0b10*/  MUFU.SQRT R23, R41 ;  /* 0x0000002900177308 */ /* 0x001e240000002000 */
[----:B-1----:R-:W-:Y:S01]  /*0b20*/  FMUL R34, R35, R34 ;  /* 0x0000002223227220 */ /* 0x002fe20000400000 */
[----:B------:R-:W-:Y:S01]  /*0b30*/  FSEL R35, R40, 1, P6 ;  /* 0x3f80000028237808 */ /* 0x000fe20003000000 */
[----:B------:R-:W-:Y:S01]  /*0b40*/  @P6 FMUL R44, R44, 0.25 ;  /* 0x3e8000002c2c6820 */ /* 0x000fe20000400000 */
[----:B---3--:R-:W-:-:S05]  /*0b50*/  SEL R22, R36, RZ, !P3 ;  /* 0x000000ff24167207 */ /* 0x008fca0005800000 */
[----:B------:R-:W-:Y:S01]  /*0b60*/  @!P5 FMUL R44, R44, 16777216 ;  /* 0x4b8000002c2cd820 */ /* 0x000fe20000400000 */
[----:B------:R-:W-:Y:S01]  /*0b70*/  @!P5 FMUL R35, R35, 16777216 ;  /* 0x4b8000002323d820 */ /* 0x000fe20000400000 */
[C---:B------:R-:W-:Y:S01]  /*0b80*/  FSETP.GEU.AND P5, PT, R24.reuse, 1.175494350822287508e-38, PT ;  /* 0x008000001800780b */ /* 0x040fe20003fae000 */
[----:B------:R-:W-:Y:S01]  /*0b90*/  @P4 FMUL R24, R24, 0.25 ;  /* 0x3e80000018184820 */ /* 0x000fe20000400000 */
[----:B------:R-:W-:Y:S02]  /*0ba0*/  FSEL R36, R40, 1, P4 ;  /* 0x3f80000028247808 */ /* 0x000fe40002000000 */
[C---:B0-----:R-:W-:Y:S01]  /*0bb0*/  FSETP.GT.AND P6, PT, R23.reuse, 8.50705917302346158658e+37, PT ;  /* 0x7e8000001700780b */ /* 0x041fe20003fc4000 */
[----:B------:R-:W-:Y:S01]  /*0bc0*/  FADD R22, R22, 9.9999997473787516356e-06 ;  /* 0x3727c5ac16167421 */ /* 0x000fe20000000000 */
[----:B------:R-:W-:Y:S02]  /*0bd0*/  FSETP.GEU.AND P4, PT, R23, 1.175494350822287508e-38, PT ;  /* 0x008000001700780b */ /* 0x000fe40003f8e000 */
[----:B------:R-:W-:-:S03]  /*0be0*/  SEL R39, R39, RZ, !P3 ;  /* 0x000000ff27277207 */ /* 0x000fc60005800000 */
[----:B------:R-:W0:Y:S02]  /*0bf0*/  MUFU.SQRT R22, R22 ;  /* 0x0000001600167308 */ /* 0x000e240000002000 */
[----:B------:R-:W-:-:S04]  /*0c00*/  FADD R39, R39, 9.9999997473787516356e-06 ;  /* 0x3727c5ac27277421 */ /* 0x000fc80000000000 */
[----:B------:R-:W-:-:S04]  /*0c10*/  @P6 FMUL R23, R23, 0.25 ;  /* 0x3e80000017176820 */ /* 0x000fc80000400000 */
[----:B------:R-:W-:Y:S01]  /*0c20*/  @!P4 FMUL R23, R23, 16777216 ;  /* 0x4b8000001717c820 */ /* 0x000fe20000400000 */
[----:B------:R-:W1:Y:S01]  /*0c30*/  MUFU.SQRT R25, R39 ;  /* 0x0000002700197308 */ /* 0x000e620000002000 */
[----:B------:R-:W-:Y:S01]  /*0c40*/  @!P5 FMUL R24, R24, 16777216 ;  /* 0x4b8000001818d820 */ /* 0x000fe20000400000 */
[----:B------:R-:W-:Y:S01]  /*0c50*/  @!P5 FMUL R36, R36, 16777216 ;  /* 0x4b8000002424d820 */ /* 0x000fe20000400000 */
[----:B0-----:R-:W-:-:S05]  /*0c60*/  FSETP.GT.AND P5, PT, R22, 8.50705917302346158658e+37, PT ;  /* 0x7e8000001600780b */ /* 0x001fca0003fa4000 */
[----:B------:R-:W0:Y:S01]  /*0c70*/  MUFU.RCP R23, R23 ;  /* 0x0000001700177308 */ /* 0x000e220000001000 */
[----:B------:R-:W-:Y:S02]  /*0c80*/  FSEL R42, R40, 1, P6 ;  /* 0x3f800000282a7808 */ /* 0x000fe40003000000 */
[----:B------:R-:W-:-:S03]  /*0c90*/  SEL R37, R37, RZ, P2 ;  /* 0x000000ff25257207 */ /* 0x000fc60001000000 */
[----:B------:R-:W-:Y:S01]  /*0ca0*/  @!P4 FMUL R42, R42, 16777216 ;  /* 0x4b8000002a2ac820 */ /* 0x000fe20000400000 */
[----:B-1----:R-:W-:Y:S01]  /*0cb0*/  FSETP.GT.AND P4, PT, R25, 8.50705917302346158658e+37, PT ;  /* 0x7e8000001900780b */ /* 0x002fe20003f84000 */
[----:B------:R-:W-:Y:S01]  /*0cc0*/  FADD R43, R37, 9.9999997473787516356e-06 ;  /* 0x3727c5ac252b7421 */ /* 0x000fe20000000000 */
[C---:B------:R-:W-:Y:S01]  /*0cd0*/  FSETP.GEU.AND P6, PT, R22.reuse, 1.175494350822287508e-38, PT ;  /* 0x008000001600780b */ /* 0x040fe20003fce000 */
[----:B------:R-:W-:Y:S01]  /*0ce0*/  @P5 FMUL R22, R22, 0.25 ;  /* 0x3e80000016165820 */ /* 0x000fe20000400000 */
[----:B0-----:R-:W-:Y:S01]  /*0cf0*/  FMUL R37, R23, R42 ;  /* 0x0000002a17257220 */ /* 0x001fe20000400000 */
[----:B------:R-:W-:Y:S02]  /*0d00*/  FSEL R23, R40, 1, P5 ;  /* 0x3f80000028177808 */ /* 0x000fe40002800000 */
[C---:B------:R-:W-:Y:S01]  /*0d10*/  FSETP.GEU.AND P5, PT, R25.reuse, 1.175494350822287508e-38, PT ;  /* 0x008000001900780b */ /* 0x040fe20003fae000 */
[----:B------:R0:W-:Y:S05]  /*0d20*/  MUFU.RCP R41, R24 ;  /* 0x0000001800297308 */ /* 0x0001ea0000001000 */
[----:B------:R-:W-:-:S03]  /*0d30*/  @P4 FMUL R25, R25, 0.25 ;  /* 0x3e80000019194820 */ /* 0x000fc60000400000 */
[----:B------:R-:W1:Y:S01]  /*0d40*/  MUFU.SQRT R43, R43 ;  /* 0x0000002b002b7308 */ /* 0x000e620000002000 */
[----:B0-----:R-:W-:-:S05]  /*0d50*/  SEL R24, R38, RZ, P2 ;  /* 0x000000ff26187207 */ /* 0x001fca0001000000 */
[----:B------:R-:W-:Y:S01]  /*0d60*/  FADD R24, R24, 9.9999997473787516356e-06 ;  /* 0x3727c5ac18187421 */ /* 0x000fe20000000000 */
[----:B------:R-:W-:Y:S01]  /*0d70*/  @!P5 FMUL R25, R25, 16777216 ;  /* 0x4b8000001919d820 */ /* 0x000fe20000400000 */
[----:B------:R-:W-:-:S04]  /*0d80*/  @!P6 FMUL R22, R22, 16777216 ;  /* 0x4b8000001616e820 */ /* 0x000fc80000400000 */
[----:B------:R-:W0:Y:S01]  /*0d90*/  MUFU.SQRT R24, R24 ;  /* 0x0000001800187308 */ /* 0x000e220000002000 */
[----:B------:R-:W-:Y:S01]  /*0da0*/  @!P6 FMUL R23, R23, 16777216 ;  /* 0x4b8000001717e820 */ /* 0x000fe20000400000 */
[----:B-1----:R-:W-:-:S06]  /*0db0*/  FSETP.GT.AND P6, PT, R43, 8.50705917302346158658e+37, PT ;  /* 0x7e8000002b00780b */ /* 0x002fcc0003fc4000 */
[----:B------:R-:W1:Y:S01]  /*0dc0*/  MUFU.RCP R39, R25 ;  /* 0x0000001900277308 */ /* 0x000e620000001000 */
[----:B------:R-:W-:-:S05]  /*0dd0*/  FSEL R42, R40, 1, P4 ;  /* 0x3f800000282a7808 */ /* 0x000fca0002000000 */
[----:B------:R-:W-:Y:S01]  /*0de0*/  @!P5 FMUL R42, R42, 16777216 ;  /* 0x4b8000002a2ad820 */ /* 0x000fe20000400000 */
[----:B0-----:R-:W-:Y:S02]  /*0df0*/  FSETP.GT.AND P5, PT, R24, 8.50705917302346158658e+37, PT ;  /* 0x7e8000001800780b */ /* 0x001fe40003fa4000 */
[C---:B------:R-:W-:Y:S01]  /*0e00*/  FSETP.GEU.AND P4, PT, R43.reuse, 1.175494350822287508e-38, PT ;  /* 0x008000002b00780b */ /* 0x040fe20003f8e000 */
[----:B------:R-:W-:Y:S01]  /*0e10*/  @P6 FMUL R43, R43, 0.25 ;  /* 0x3e8000002b2b6820 */ /* 0x000fe20000400000 */
[----:B-1----:R-:W-:Y:S01]  /*0e20*/  FMUL R39, R39, R42 ;  /* 0x0000002a27277220 */ /* 0x002fe20000400000 */
[----:B------:R-:W-:Y:S02]  /*0e30*/  FSEL R42, R40, 1, P6 ;  /* 0x3f800000282a7808 */ /* 0x000fe40003000000 */
[C---:B------:R-:W-:Y:S01]  /*0e40*/  FSETP.GEU.AND P6, PT, R24.reuse, 1.175494350822287508e-38, PT ;  /* 0x008000001800780b */ /* 0x040fe20003fce000 */
[----:B------:R-:W0:Y:S05]  /*0e50*/  MUFU.RCP R38, R22 ;  /* 0x0000001600267308 */ /* 0x000e2a0000001000 */
[----:B------:R-:W-:Y:S01]  /*0e60*/  @P5 FMUL R24, R24, 0.25 ;  /* 0x3e80000018185820 */ /* 0x000fe20000400000 */
[----:B------:R-:W-:Y:S01]  /*0e70*/  FMUL R36, R41, R36 ;  /* 0x0000002429247220 */ /* 0x000fe20000400000 */
[----:B------:R-:W-:-:S05]  /*0e80*/  @!P4 FMUL R43, R43, 16777216 ;  /* 0x4b8000002b2bc820 */ /* 0x000fca0000400000 */
[----:B------:R-:W-:Y:S01]  /*0e90*/  @!P6 FMUL R24, R24, 16777216 ;  /* 0x4b8000001818e820 */ /* 0x000fe20000400000 */
[----:B------:R-:W1:Y:S01]  /*0ea0*/  MUFU.RCP R44, R44 ;  /* 0x0000002c002c7308 */ /* 0x000e620000001000 */
[----:B0-----:R-:W-:Y:S02]  /*0eb0*/  FMUL R38, R38, R23 ;  /* 0x0000001726267220 */ /* 0x001fe40000400000 */
[----:B------:R-:W0:Y:S05]  /*0ec0*/  LDC.64 R22, c[0x0][0x2a0] ;  /* 0x0000a800ff167b82 */ /* 0x000e2a0000000a00 */
[----:B------:R3:W0:Y:S03]  /*0ed0*/  MUFU.RCP R41, R24 ;  /* 0x0000001800297308 */ /* 0x0006260000001000 */
[----:B---3--:R-:W3:Y:S05]  /*0ee0*/  LDC.64 R24, c[0x0][0x2a8] ;  /* 0x0000aa00ff187b82 */ /* 0x008eea0000000a00 */
[----:B------:R-:W0:Y:S01]  /*0ef0*/  MUFU.RCP R43, R43 ;  /* 0x0000002b002b7308 */ /* 0x000e220000001000 */
[----:B-1----:R-:W-:Y:S01]  /*0f00*/  FMUL R35, R44, R35 ;  /* 0x000000232c237220 */ /* 0x002fe20000400000 */
[----:B------:R-:W-:Y:S01]  /*0f10*/  FSEL R44, R40, 1, P5 ;  /* 0x3f800000282c7808 */ /* 0x000fe20002800000 */
[----:B------:R-:W-:-:S04]  /*0f20*/  @!P4 FMUL R42, R42, 16777216 ;  /* 0x4b8000002a2ac820 */ /* 0x000fc80000400000 */
[----:B------:R-:W-:Y:S01]  /*0f30*/  @!P6 FMUL R44, R44, 16777216 ;  /* 0x4b8000002c2ce820 */ /* 0x000fe20000400000 */
[----:B0-----:R-:W-:-:S04]  /*0f40*/  IMAD.WIDE R22, R45, 0x4, R22 ;  /* 0x000000042d167825 */ /* 0x001fc800078e0216 */
[----:B------:R-:W-:Y:S01]  /*0f50*/  FMUL R41, R41, R44 ;  /* 0x0000002c29297220 */ /* 0x000fe20000400000 */
[----:B------:R-:W-:Y:S01]  /*0f60*/  FMUL R40, R43, R42 ;  /* 0x0000002a2b287220 */ /* 0x000fe20000400000 */
[----:B------:R-:W-:-:S06]  /*0f70*/  CS2R R42, SRZ ;  /* 0x00000000002a7805 */ /* 0x000fcc000001ff00 */
[----:B------:R-:W4:Y:S01]  /*0f80*/  @P2 LDG.E.EL R42, desc[UR4][R22.64+-0x400] ;  /* 0xfffc0004162a2981 */ /* 0x000f22000c2e1900 */
[----:B---3--:R-:W-:Y:S01]  /*0f90*/  IMAD.WIDE R24, R45, 0x4, R24 ;  /* 0x000000042d187825 */ /* 0x008fe200078e0218 */
[----:B------:R-:W-:Y:S02]  /*0fa0*/  CS2R R44, SRZ ;  /* 0x00000000002c7805 */ /* 0x000fe4000001ff00 */
[----:B------:R0:W3:Y:S04]  /*0fb0*/  @P2 LDG.E.EL R43, desc[UR4][R22.64+-0x400] ;  /* 0xfffc0004162b2981 */ /* 0x0000e8000c2e1900 */
[----:B------:R-:W3:Y:S04]  /*0fc0*/  @P2 LDG.E.EL R45, desc[UR4][R24.64+-0x400] ;  /* 0xfffc0004182d2981 */ /* 0x000ee8000c2e1900 */
[----:B------:R-:W3:Y:S01]  /*0fd0*/  @P2 LDG.E.EL R44, desc[UR4][R24.64+-0x400] ;  /* 0xfffc0004182c2981 */ /* 0x000ee2000c2e1900 */
[----:B------:R-:W-:-:S02]  /*0fe0*/  SEL R8, R8, RZ, !P0 ;  /* 0x000000ff08087207 */ /* 0x000fc40004000000 */
[----:B0-----:R-:W-:Y:S02]  /*0ff0*/  SEL R23, R10, RZ, !P0 ;  /* 0x000000ff0a177207 */ /* 0x001fe40004000000 */
[----:B------:R-:W-:Y:S02]  /*1000*/  SEL R11, R11, RZ, !P0 ;  /* 0x000000ff0b0b7207 */ /* 0x000fe40004000000 */
[----:B------:R-:W-:Y:S01]  /*1010*/  SEL R10, R9, RZ, !P0 ;  /* 0x000000ff090a7207 */ /* 0x000fe20004000000 */
[----:B------:R-:W-:Y:S01]  /*1020*/  FADD R9, R8, -R23 ;  /* 0x8000001708097221 */ /* 0x000fe20000000000 */
[----:B-----5:R-:W-:Y:S02]  /*1030*/  SEL R17, R17, RZ, !P1 ;  /* 0x000000ff11117207 */ /* 0x020fe40004800000 */
[----:B------:R-:W-:Y:S01]  /*1040*/  SEL R6, R6, RZ, !P1 ;  /* 0x000000ff06067207 */ /* 0x000fe20004800000 */
[----:B------:R-:W-:Y:S01]  /*1050*/  FADD R8, R10, -R11 ;  /* 0x8000000b0a087221 */ /* 0x000fe20000000000 */
[----:B------:R-:W-:-:S02]  /*1060*/  SEL R23, R16, RZ, !P1 ;  /* 0x000000ff10177207 */ /* 0x000fc40004800000 */
[----:B------:R-:W-:Y:S01]  /*1070*/  SEL R10, R4, RZ, !P1 ;  /* 0x000000ff040a7207 */ /* 0x000fe20004800000 */
[----:B------:R-:W-:Y:S01]  /*1080*/  FADD R6, R6, -R17 ;  /* 0x8000001106067221 */ /* 0x000fe20000000000 */
[----:B------:R-:W-:-:S03]  /*1090*/  FMUL R4, R34, R9 ;  /* 0x0000000922047220 */ /* 0x000fc60000400000 */
[----:B------:R-:W-:Y:S01]  /*10a0*/  FADD R9, R10, -R23 ;  /* 0x800000170a097221 */ /* 0x000fe20000000000 */
[----:B------:R-:W-:Y:S01]  /*10b0*/  FMUL R37, R37, R6 ;  /* 0x0000000625257220 */ /* 0x000fe20000400000 */
[----:B------:R-:W-:Y:S02]  /*10c0*/  SEL R6, R3, RZ, !P3 ;  /* 0x000000ff03067207 */ /* 0x000fe40005800000 */
[----:B------:R-:W-:Y:S01]  /*10d0*/  FMUL R36, R36, R9 ;  /* 0x0000000924247220 */ /* 0x000fe20000400000 */
[----:B------:R-:W-:Y:S01]  /*10e0*/  SEL R2, R2, RZ, !P3 ;  /* 0x000000ff02027207 */ /* 0x000fe20005800000 */
[----:B------:R-:W-:Y:S01]  /*10f0*/  FMUL R35, R35, R8 ;  /* 0x0000000823237220 */ /* 0x000fe20000400000 */
[----:B------:R-:W-:Y:S02]  /*1100*/  SEL R5, R5, RZ, P2 ;  /* 0x000000ff05057207 */ /* 0x000fe40001000000 */
[----:B------:R-:W-:Y:S02]  /*1110*/  SEL R7, R7, RZ, P2 ;  /* 0x000000ff07077207 */ /* 0x000fe40001000000 */
[----:B--2---:R-:W-:-:S02]  /*1120*/  SEL R28, R28, RZ, !P3 ;  /* 0x000000ff1c1c7207 */ /* 0x004fc40005800000 */
[----:B----4-:R-:W-:Y:S02]  /*1130*/  SEL R21, R21, RZ, !P1 ;  /* 0x000000ff15157207 */ /* 0x010fe40004800000 */
[----:B------:R-:W-:Y:S02]  /*1140*/  SEL R11, R12, RZ, !P0 ;  /* 0x000000ff0c0b7207 */ /* 0x000fe40004000000 */
[----:B------:R-:W-:Y:S02]  /*1150*/  SEL R14, R14, RZ, !P0 ;  /* 0x000000ff0e0e7207 */ /* 0x000fe40004000000 */
[----:B------:R-:W-:-:S03]  /*1160*/  SEL R15, R15, RZ, !P0 ;  /* 0x000000ff0f0f7207 */ /* 0x000fc60004000000 */
[----:B------:R-:W-:Y:S01]  /*1170*/  FFMA R4, R11, R4, R14 ;  /* 0x000000040b047223 */ /* 0x000fe2000000000e */
[----:B------:R-:W-:Y:S02]  /*1180*/  SEL R9, R26, RZ, !P3 ;  /* 0x000000ff1a097207 */ /* 0x000fe40005800000 */
[----:B------:R-:W-:-:S03]  /*1190*/  SEL R27, R27, RZ, !P3 ;  /* 0x000000ff1b1b7207 */ /* 0x000fc60005800000 */
[----:B------:R-:W-:Y:S02]  /*11a0*/  FADD R3, R2, -R9 ;  /* 0x8000000902037221 */ /* 0x000fe40000000000 */
[----:B------:R-:W-:Y:S02]  /*11b0*/  FADD R6, R6, -R27 ;  /* 0x8000001b06067221 */ /* 0x000fe40000000000 */
[----:B------:R-:W-:Y:S02]  /*11c0*/  FMUL R3, R38, R3 ;  /* 0x0000000326037220 */ /* 0x000fe40000400000 */
[----:B------:R-:W-:Y:S01]  /*11d0*/  FMUL R39, R39, R6 ;  /* 0x0000000627277220 */ /* 0x000fe20000400000 */
[----:B------:R-:W-:Y:S02]  /*11e0*/  SEL R32, R32, RZ, P2 ;  /* 0x000000ff20207207 */ /* 0x000fe40001000000 */
[----:B------:R-:W-:-:S03]  /*11f0*/  SEL R8, R33, RZ, P2 ;  /* 0x000000ff21087207 */ /* 0x000fc60001000000 */
[----:B------:R-:W-:Y:S02]  /*1200*/  FADD R5, R5, -R32 ;  /* 0x8000002005057221 */ /* 0x000fe40000000000 */
[----:B------:R-:W-:Y:S01]  /*1210*/  FADD R6, R7, -R8 ;  /* 0x8000000807067221 */ /* 0x000fe20000000000 */
[----:B------:R-:W-:Y:S01]  /*1220*/  SEL R7, R30, RZ, !P3 ;  /* 0x000000ff1e077207 */ /* 0x000fe20005800000 */
[----:B------:R-:W-:Y:S01]  /*1230*/  FMUL R5, R40, R5 ;  /* 0x0000000528057220 */ /* 0x000fe20000400000 */
[----:B------:R-:W-:Y:S01]  /*1240*/  SEL R8, R29, RZ, !P3 ;  /* 0x000000ff1d087207 */ /* 0x000fe20005800000 */
[----:B------:R-:W-:Y:S01]  /*1250*/  FMUL R41, R41, R6 ;  /* 0x0000000629297220 */ /* 0x000fe20000400000 */
[----:B------:R-:W-:Y:S01]  /*1260*/  SEL R31, R31, RZ, !P3 ;  /* 0x000000ff1f1f7207 */ /* 0x000fe20005800000 */
[----:B------:R-:W-:Y:S02]  /*1270*/  FFMA R3, R28, R3, R7 ;  /* 0x000000031c037223 */ /* 0x000fe40000000007 */
[----:B------:R-:W0:Y:S02]  /*1280*/  LDC.64 R6, c[0x0][0x2b0] ;  /* 0x0000ac00ff067b82 */ /* 0x000e240000000a00 */
[----:B------:R-:W-:Y:S01]  /*1290*/  FFMA R39, R8, R39, R31 ;  /* 0x0000002708277223 */ /* 0x000fe2000000001f */
[----:B------:R-:W-:-:S02]  /*12a0*/  SEL R8, R19, RZ, !P1 ;  /* 0x000000ff13087207 */ /* 0x000fc40004800000 */
[----:B------:R-:W-:Y:S02]  /*12b0*/  SEL R9, R18, RZ, !P1 ;  /* 0x000000ff12097207 */ /* 0x000fe40004800000 */
[----:B------:R-:W-:Y:S01]  /*12c0*/  SEL R2, R20, RZ, !P1 ;  /* 0x000000ff14027207 */ /* 0x000fe20004800000 */
[----:B------:R-:W-:Y:S01]  /*12d0*/  FFMA R37, R8, R37, R21 ;  /* 0x0000002508257223 */ /* 0x000fe20000000015 */
[----:B------:R-:W-:Y:S02]  /*12e0*/  FSETP.GEU.AND P4, PT, R3, RZ, PT ;  /* 0x000000ff0300720b */ /* 0x000fe40003f8e000 */
[----:B------:R-:W-:Y:S01]  /*12f0*/  SEL R8, R13, RZ, !P0 ;  /* 0x000000ff0d087207 */ /* 0x000fe20004000000 */
[----:B------:R-:W-:Y:S01]  /*1300*/  FFMA R2, R9, R36, R2 ;  /* 0x0000002409027223 */ /* 0x000fe20000000002 */
[----:B------:R-:W-:-:S03]  /*1310*/  FSEL R38, R3, RZ, P4 ;  /* 0x000000ff03267208 */ /* 0x000fc60002000000 */
[----:B------:R-:W-:Y:S01]  /*1320*/  FFMA R35, R8, R35, R15 ;  /* 0x0000002308237223 */ /* 0x000fe2000000000f */
[----:B0-----:R-:W-:Y:S01]  /*1330*/  IMAD.WIDE R6, R0, 0x4, R6 ;  /* 0x0000000400067825 */ /* 0x001fe200078e0206 */
[----:B------:R-:W-:Y:S02]  /*1340*/  SEL R42, R42, RZ, P2 ;  /* 0x000000ff2a2a7207 */ /* 0x000fe40001000000 */
[----:B---3--:R-:W-:Y:S02]  /*1350*/  SEL R43, R43, RZ, P2 ;  /* 0x000000ff2b2b7207 */ /* 0x008fe40001000000 */
[----:B------:R-:W-:Y:S02]  /*1360*/  SEL R45, R45, RZ, P2 ;  /* 0x000000ff2d2d7207 */ /* 0x000fe40001000000 */
[----:B------:R-:W-:-:S03]  /*1370*/  SEL R44, R44, RZ, P2 ;  /* 0x000000ff2c2c7207 */ /* 0x000fc60001000000 */
[----:B------:R-:W-:Y:S02]  /*1380*/  FFMA R5, R42, R5, R45 ;  /* 0x000000052a057223 */ /* 0x000fe4000000002d */
[----:B------:R-:W-:-:S03]  /*1390*/  FFMA R41, R43, R41, R44 ;  /* 0x000000292b297223 */ /* 0x000fc6000000002c */
[----:B------:R-:W-:Y:S02]  /*13a0*/  FSETP.GEU.AND P6, PT, R5, RZ, PT ;  /* 0x000000ff0500720b */ /* 0x000fe40003fce000 */
[----:B------:R-:W-:Y:S02]  /*13b0*/  FSETP.GEU.AND P5, PT, R41, RZ, PT ;  /* 0x000000ff2900720b */ /* 0x000fe40003fae000 */
[----:B------:R-:W-:Y:S02]  /*13c0*/  FSEL R5, R5, RZ, P6 ;  /* 0x000000ff05057208 */ /* 0x000fe40003000000 */
[----:B------:R-:W-:Y:S02]  /*13d0*/  FSETP.GEU.AND P6, PT, R39, RZ, PT ;  /* 0x000000ff2700720b */ /* 0x000fe40003fce000 */
[----:B------:R-:W-:Y:S02]  /*13e0*/  FSEL R41, R41, RZ, P5 ;  /* 0x000000ff29297208 */ /* 0x000fe40002800000 */
[----:B------:R-:W-:-:S02]  /*13f0*/  FSEL R39, R39, RZ, P6 ;  /* 0x000000ff27277208 */ /* 0x000fc40003000000 */
[----:B------:R-:W-:Y:S02]  /*1400*/  @P3 FSEL R38, R5, RZ, P2 ;  /* 0x000000ff05263208 */ /* 0x000fe40001000000 */
[----:B------:R-:W-:Y:S02]  /*1410*/  @P3 FSEL R39, R41, RZ, P2 ;  /* 0x000000ff29273208 */ /* 0x000fe40001000000 */
[C---:B------:R-:W-:Y:S02]  /*1420*/  FSETP.GEU.AND P2, PT, R2.reuse, RZ, PT ;  /* 0x000000ff0200720b */ /* 0x040fe40003f4e000 */
[C---:B------:R-:W-:Y:S02]  /*1430*/  FSETP.GEU.AND P3, PT, R37.reuse, RZ, PT ;  /* 0x000000ff2500720b */ /* 0x040fe40003f6e000 */
[----:B------:R-:W-:Y:S02]  /*1440*/  @!P1 FSEL R38, R2, RZ, P2 ;  /* 0x000000ff02269208 */ /* 0x000fe40001000000 */
[----:B------:R-:W-:-:S02]  /*1450*/  @!P1 FSEL R39, R37, RZ, P3 ;  /* 0x000000ff25279208 */ /* 0x000fc40001800000 */
[C---:B------:R-:W-:Y:S02]  /*1460*/  FSETP.GEU.AND P1, PT, R4.reuse, RZ, PT ;  /* 0x000000ff0400720b */ /* 0x040fe40003f2e000 */
[C---:B------:R-:W-:Y:S02]  /*1470*/  FSETP.GEU.AND P2, PT, R35.reuse, RZ, PT ;  /* 0x000000ff2300720b */ /* 0x040fe40003f4e000 */
[----:B------:R-:W-:Y:S02]  /*1480*/  @!P0 FSEL R38, R4, RZ, P1 ;  /* 0x000000ff04268208 */ /* 0x000fe40000800000 */
[----:B------:R-:W-:-:S05]  /*1490*/  @!P0 FSEL R39, R35, RZ, P2 ;  /* 0x000000ff23278208 */ /* 0x000fca0001000000 */
[----:B------:R-:W-:Y:S01]  /*14a0*/  STG.E.64 desc[UR4][R6.64], R38 ;  /* 0x0000002606007986 */ /* 0x000fe2000c101b04 */
[----:B------:R-:W-:Y:S05]  /*14b0*/  EXIT ;  /* 0x000000000000794d */ /* 0x000fea0003800000 */
.L_x_0:
[----:B------:R-:W-:-:S00]  /*14c0*/  BRA `(.L_x_0) ;  /* 0xfffffffc00fc7947 */ /* 0x000fc0000383ffff */
[----:B------:R-:W-:-:S00]  /*14d0*/  NOP ;  /* 0x0000000000007918 */ /* 0x000fc00000000000 */
        /* <DEDUP_REMOVED lines=10> */
.L_x_1:


//--------------------- .nv.global.init           --------------------------
	.section	.nv.global.init,"aw",@progbits
.nv.global.init:
	.type		_$_str,@object
	.size		_$_str,(_$_str_$_2 - _$_str)
_$_str:
        /*0000*/ 	.byte	0x5f, 0x5f, 0x43, 0x55, 0x44, 0x41, 0x5f, 0x46, 0x54, 0x5a, 0x00
	.type		_$_str_$_2,@object
	.size		_$_str_$_2,(.L_1 - _$_str_$_2)
_$_str_$_2:
        /*000b*/ 	.byte	0x5f, 0x5f, 0x43, 0x55, 0x44, 0x41, 0x5f, 0x50, 0x52, 0x45, 0x43, 0x5f, 0x53, 0x51, 0x52, 0x54
        /*001b*/ 	.byte	0x00
.L_1:


//--------------------- .nv.constant0.triton_poi_fused_cat_8 --------------------------
	.section	.nv.constant0.triton_poi_fused_cat_8,"a",@progbits
	.sectionflags	@""
	.align	4
.nv.constant0.triton_poi_fused_cat_8:
	.zero		700
